//
// Generated by NVIDIA NVVM Compiler
//
// Compiler Build ID: CL-36424714
// Cuda compilation tools, release 13.0, V13.0.88
// Based on NVVM 20.0.0
//

.version 9.0
.target sm_100
.address_size 64

	// .globl	_Z19parallel_vector_addPiS_S_S_
.extern .func  (.param .b32 func_retval0) vprintf
(
	.param .b64 vprintf_param_0,
	.param .b64 vprintf_param_1
)
;
.global .align 1 .b8 $str[46] = {73, 32, 97, 109, 32, 116, 104, 114, 101, 97, 100, 32, 35, 37, 100, 46, 32, 97, 110, 100, 32, 97, 98, 111, 117, 116, 32, 116, 111, 32, 99, 111, 109, 112, 117, 116, 101, 32, 99, 91, 37, 100, 93, 46, 10};
.global .align 1 .b8 $str$1[37] = {73, 32, 97, 109, 32, 116, 104, 114, 101, 97, 100, 32, 35, 37, 100, 46, 32, 97, 110, 100, 32, 100, 111, 105, 110, 103, 32, 110, 111, 116, 104, 105, 110, 103, 46, 10};

.visible .entry _Z19parallel_vector_addPiS_S_S_(
	.param .u64 .ptr .align 1 _Z19parallel_vector_addPiS_S_S__param_0,
	.param .u64 .ptr .align 1 _Z19parallel_vector_addPiS_S_S__param_1,
	.param .u64 .ptr .align 1 _Z19parallel_vector_addPiS_S_S__param_2,
	.param .u64 .ptr .align 1 _Z19parallel_vector_addPiS_S_S__param_3
)
{
	.local .align 8 .b8 	__local_depot0[8];
	.reg .b64 	%SP;
	.reg .b64 	%SPL;
	.reg .pred 	%p<2>;
	.reg .b32 	%r<13>;
	.reg .b64 	%rd<21>;

	mov.u64 	%SPL, __local_depot0;
	cvta.local.u64 	%SP, %SPL;
	ld.param.u64 	%rd2, [_Z19parallel_vector_addPiS_S_S__param_0];
	ld.param.u64 	%rd3, [_Z19parallel_vector_addPiS_S_S__param_1];
	ld.param.u64 	%rd4, [_Z19parallel_vector_addPiS_S_S__param_2];
	ld.param.u64 	%rd5, [_Z19parallel_vector_addPiS_S_S__param_3];
	cvta.to.global.u64 	%rd6, %rd5;
	add.u64 	%rd7, %SP, 0;
	add.u64 	%rd1, %SPL, 0;
	mov.u32 	%r2, %ctaid.x;
	mov.u32 	%r3, %ntid.x;
	mov.u32 	%r4, %tid.x;
	mad.lo.s32 	%r1, %r2, %r3, %r4;
	ld.global.u32 	%r5, [%rd6];
	setp.ge.s32 	%p1, %r1, %r5;
	@%p1 bra 	$L__BB0_2;
	cvta.to.global.u64 	%rd11, %rd2;
	cvta.to.global.u64 	%rd12, %rd3;
	cvta.to.global.u64 	%rd13, %rd4;
	st.local.v2.u32 	[%rd1], {%r1, %r1};
	mov.u64 	%rd14, $str;
	cvta.global.u64 	%rd15, %rd14;
	{ // callseq 1, 0
	.param .b64 param0;
	st.param.b64 	[param0], %rd15;
	.param .b64 param1;
	st.param.b64 	[param1], %rd7;
	.param .b32 retval0;
	call.uni (retval0), 
	vprintf, 
	(
	param0, 
	param1
	);
	ld.param.b32 	%r8, [retval0];
	} // callseq 1
	mul.wide.s32 	%rd17, %r1, 4;
	add.s64 	%rd18, %rd11, %rd17;
	ld.global.u32 	%r10, [%rd18];
	add.s64 	%rd19, %rd12, %rd17;
	ld.global.u32 	%r11, [%rd19];
	add.s32 	%r12, %r11, %r10;
	add.s64 	%rd20, %rd13, %rd17;
	st.global.u32 	[%rd20], %r12;
	bra.uni 	$L__BB0_3;
$L__BB0_2:
	st.local.u32 	[%rd1], %r1;
	mov.u64 	%rd8, $str$1;
	cvta.global.u64 	%rd9, %rd8;
	{ // callseq 0, 0
	.param .b64 param0;
	st.param.b64 	[param0], %rd9;
	.param .b64 param1;
	st.param.b64 	[param1], %rd7;
	.param .b32 retval0;
	call.uni (retval0), 
	vprintf, 
	(
	param0, 
	param1
	);
	ld.param.b32 	%r6, [retval0];
	} // callseq 0
$L__BB0_3:
	ret;

}


// ===== COMPILED SASS (sm_100) =====

	.target	sm_100

	.elftype	@"ET_EXEC"


//--------------------- .note.nv.tkinfo           --------------------------
	.section	.note.nv.tkinfo,"",@"SHT_NOTE"
	.sectionflags	@"SHF_NOTE_NV_TKINFO"
	.tkinfo
        /*0018*/ 	.word	0x00000002
        /*0030*/ 	.string	""
        /*0030*/ 	.string	"ptxas"
        /*0030*/ 	.string	"Cuda compilation tools, release 13.0, V13.0.88"
        /*0030*/ 	.string	"Build cuda_13.0.r13.0/compiler.36424714_0"
        /*0030*/ 	.string	"-arch sm_100 -m 64 "



//--------------------- .note.nv.cuinfo           --------------------------
	.section	.note.nv.cuinfo,"",@"SHT_NOTE"
	.sectionflags	@"SHF_NOTE_NV_CUINFO"
        /*0018*/ 	.short	0x0002
        /*001a*/ 	.short	0x0064
        /*001c*/ 	.short	0x0082
	.zero		2


//--------------------- .nv.info                  --------------------------
	.section	.nv.info,"",@"SHT_CUDA_INFO"
	.align	4


	//----- nvinfo : EIATTR_REGCOUNT
	.align		4
        /*0000*/ 	.byte	0x04, 0x2f
        /*0002*/ 	.short	(.L_3 - .L_2)
	.align		4
.L_2:
        /*0004*/ 	.word	index@(_Z19parallel_vector_addPiS_S_S_)
        /*0008*/ 	.word	0x00000018


	//----- nvinfo : EIATTR_FRAME_SIZE
	.align		4
.L_3:
        /*000c*/ 	.byte	0x04, 0x11
        /*000e*/ 	.short	(.L_5 - .L_4)
	.align		4
.L_4:
        /*0010*/ 	.word	index@(_Z19parallel_vector_addPiS_S_S_)
        /*0014*/ 	.word	0x00000008


	//----- nvinfo : EIATTR_MIN_STACK_SIZE
	.align		4
.L_5:
        /*0018*/ 	.byte	0x04, 0x12
        /*001a*/ 	.short	(.L_7 - .L_6)
	.align		4
.L_6:
        /*001c*/ 	.word	index@(_Z19parallel_vector_addPiS_S_S_)
        /*0020*/ 	.word	0x00000008
.L_7:


//--------------------- .nv.compat                --------------------------
	.section	.nv.compat,"",@"SHT_CUDA_COMPAT_INFO"
	.align	4
        /*0000*/ 	.byte	0x02, 0x09, 0x00, 0x00, 0x02, 0x02, 0x01, 0x00, 0x02, 0x05, 0x05, 0x00, 0x03, 0x07, 0x01, 0x01
        /*0010*/ 	.byte	0x02, 0x03, 0x00, 0x00, 0x02, 0x06, 0x01, 0x00, 0x04, 0x0b, 0x08, 0x00, 0x09, 0x00, 0x00, 0x00
        /*0020*/ 	.byte	0x00, 0x00, 0x00, 0x00


//--------------------- .nv.info._Z19parallel_vector_addPiS_S_S_ --------------------------
	.section	.nv.info._Z19parallel_vector_addPiS_S_S_,"",@"SHT_CUDA_INFO"
	.sectionflags	@""
	.align	4


	//----- nvinfo : EIATTR_CUDA_API_VERSION
	.align		4
        /*0000*/ 	.byte	0x04, 0x37
        /*0002*/ 	.short	(.L_9 - .L_8)
.L_8:
        /*0004*/ 	.word	0x00000082


	//----- nvinfo : EIATTR_KPARAM_INFO
	.align		4
.L_9:
        /*0008*/ 	.byte	0x04, 0x17
        /*000a*/ 	.short	(.L_11 - .L_10)
.L_10:
        /*000c*/ 	.word	0x00000000
        /*0010*/ 	.short	0x0003
        /*0012*/ 	.short	0x0018
        /*0014*/ 	.byte	0x00, 0xf5, 0x21, 0x00


	//----- nvinfo : EIATTR_KPARAM_INFO
	.align		4
.L_11:
        /*0018*/ 	.byte	0x04, 0x17
        /*001a*/ 	.short	(.L_13 - .L_12)
.L_12:
        /*001c*/ 	.word	0x00000000
        /*0020*/ 	.short	0x0002
        /*0022*/ 	.short	0x0010
        /*0024*/ 	.byte	0x00, 0xf5, 0x21, 0x00


	//----- nvinfo : EIATTR_KPARAM_INFO
	.align		4
.L_13:
        /*0028*/ 	.byte	0x04, 0x17
        /*002a*/ 	.short	(.L_15 - .L_14)
.L_14:
        /*002c*/ 	.word	0x00000000
        /*0030*/ 	.short	0x0001
        /*0032*/ 	.short	0x0008
        /*0034*/ 	.byte	0x00, 0xf5, 0x21, 0x00


	//----- nvinfo : EIATTR_KPARAM_INFO
	.align		4
.L_15:
        /*0038*/ 	.byte	0x04, 0x17
        /*003a*/ 	.short	(.L_17 - .L_16)
.L_16:
        /*003c*/ 	.word	0x00000000
        /*0040*/ 	.short	0x0000
        /*0042*/ 	.short	0x0000
        /*0044*/ 	.byte	0x00, 0xf5, 0x21, 0x00


	//----- nvinfo : EIATTR_SPARSE_MMA_MASK
	.align		4
.L_17:
        /*0048*/ 	.byte	0x03, 0x50
        /*004a*/ 	.short	0x0000


	//----- nvinfo : EIATTR_MAXREG_COUNT
	.align		4
        /*004c*/ 	.byte	0x03, 0x1b
        /*004e*/ 	.short	0x00ff


	//----- nvinfo : EIATTR_EXTERNS
	.align		4
        /*0050*/ 	.byte	0x04, 0x0f
        /*0052*/ 	.short	(.L_19 - .L_18)


	//   ....[0]....
	.align		4
.L_18:
        /*0054*/ 	.word	index@(vprintf)


	//----- nvinfo : EIATTR_MERCURY_ISA_VERSION
	.align		4
.L_19:
        /*0058*/ 	.byte	0x03, 0x5f
        /*005a*/ 	.short	0x0101


	//----- nvinfo : EIATTR_VRC_CTA_INIT_COUNT
	.align		4
        /*005c*/ 	.byte	0x02, 0x4a
	.zero		1
	.zero		1


	//----- nvinfo : EIATTR_SYSCALL_OFFSETS
	.align		4
        /*0060*/ 	.byte	0x04, 0x46
        /*0062*/ 	.short	(.L_21 - .L_20)


	//   ....[0]....
.L_20:
        /*0064*/ 	.word	0x00000170


	//   ....[1]....
        /*0068*/ 	.word	0x000002a0


	//----- nvinfo : EIATTR_EXIT_INSTR_OFFSETS
	.align		4
.L_21:
        /*006c*/ 	.byte	0x04, 0x1c
        /*006e*/ 	.short	(.L_23 - .L_22)


	//   ....[0]....
.L_22:
        /*0070*/ 	.word	0x00000220


	//   ....[1]....
        /*0074*/ 	.word	0x000002b0


	//----- nvinfo : EIATTR_CRS_STACK_SIZE
	.align		4
.L_23:
        /*0078*/ 	.byte	0x04, 0x1e
        /*007a*/ 	.short	(.L_25 - .L_24)
.L_24:
        /*007c*/ 	.word	0x00000000


	//----- nvinfo : EIATTR_CBANK_PARAM_SIZE
	.align		4
.L_25:
        /*0080*/ 	.byte	0x03, 0x19
        /*0082*/ 	.short	0x0020


	//----- nvinfo : EIATTR_PARAM_CBANK
	.align		4
        /*0084*/ 	.byte	0x04, 0x0a
        /*0086*/ 	.short	(.L_27 - .L_26)
	.align		4
.L_26:
        /*0088*/ 	.word	index@(.nv.constant0._Z19parallel_vector_addPiS_S_S_)
        /*008c*/ 	.short	0x0380
        /*008e*/ 	.short	0x0020


	//----- nvinfo : EIATTR_SW_WAR
	.align		4
.L_27:
        /*0090*/ 	.byte	0x04, 0x36
        /*0092*/ 	.short	(.L_29 - .L_28)
.L_28:
        /*0094*/ 	.word	0x00000008
.L_29:


//--------------------- .nv.callgraph             --------------------------
	.section	.nv.callgraph,"",@"SHT_CUDA_CALLGRAPH"
	.align	4
	.sectionentsize	8
	.align		4
        /*0000*/ 	.word	0x00000000
	.align		4
        /*0004*/ 	.word	0xffffffff
	.align		4
        /*0008*/ 	.word	index@(_Z19parallel_vector_addPiS_S_S_)
	.align		4
        /*000c*/ 	.word	index@(vprintf)
	.align		4
        /*0010*/ 	.word	0x00000000
	.align		4
        /*0014*/ 	.word	0xfffffffe
	.align		4
        /*0018*/ 	.word	0x00000000
	.align		4
        /*001c*/ 	.word	0xfffffffd
	.align		4
        /*0020*/ 	.word	0x00000000
	.align		4
        /*0024*/ 	.word	0xfffffffc


//--------------------- .nv.constant4             --------------------------
	.section	.nv.constant4,"a",@progbits
	.align	8
	.align		8
.nv.constant4:
        /*0000*/ 	.dword	vprintf
	.align		8
        /*0008*/ 	.dword	$str
	.align		8
        /*0010*/ 	.dword	$str$1


//--------------------- .text._Z19parallel_vector_addPiS_S_S_ --------------------------
	.section	.text._Z19parallel_vector_addPiS_S_S_,"ax",@progbits
	.align	128
        .global         _Z19parallel_vector_addPiS_S_S_
        .type           _Z19parallel_vector_addPiS_S_S_,@function
        .size           _Z19parallel_vector_addPiS_S_S_,(.L_x_4 - _Z19parallel_vector_addPiS_S_S_)
        .other          _Z19parallel_vector_addPiS_S_S_,@"STO_CUDA_ENTRY STV_DEFAULT"
_Z19parallel_vector_addPiS_S_S_:
.text._Z19parallel_vector_addPiS_S_S_:
[----:B------:R-:W0:Y:S08]  /*0000*/  LDC R1, c[0x0][0x37c] ;  /* 0x0000df00ff017b82 */ /* 0x000e300000000800 */
[----:B------:R-:W1:Y:S01]  /*0010*/  LDC.64 R4, c[0x0][0x398] ;  /* 0x0000e600ff047b82 */ /* 0x000e620000000a00 */
[----:B------:R-:W1:Y:S01]  /*0020*/  LDCU.64 UR36, c[0x0][0x358] ;  /* 0x00006b00ff2477ac */ /* 0x000e620008000a00 */
[----:B0-----:R-:W-:Y:S01]  /*0030*/  VIADD R1, R1, 0xfffffff8 ;  /* 0xfffffff801017836 */ /* 0x001fe20000000000 */
[----:B-1----:R-:W2:Y:S01]  /*0040*/  LDG.E R5, desc[UR36][R4.64] ;  /* 0x0000002404057981 */ /* 0x002ea2000c1e1900 */
[----:B------:R-:W0:Y:S04]  /*0050*/  LDCU UR5, c[0x0][0x2fc] ;  /* 0x00005f80ff0577ac */ /* 0x000e280008000800 */
[----:B------:R-:W1:Y:S01]  /*0060*/  S2UR UR6, SR_CTAID.X ;  /* 0x00000000000679c3 */ /* 0x000e620000002500 */
[----:B------:R-:W1:Y:S01]  /*0070*/  S2R R3, SR_TID.X ;  /* 0x0000000000037919 */ /* 0x000e620000002100 */
[----:B------:R-:W3:Y:S06]  /*0080*/  LDCU UR4, c[0x0][0x2f8] ;  /* 0x00005f00ff0477ac */ /* 0x000eec0008000800 */
[----:B------:R-:W1:Y:S01]  /*0090*/  LDC R2, c[0x0][0x360] ;  /* 0x0000d800ff027b82 */ /* 0x000e620000000800 */
[----:B---3--:R-:W-:-:S05]  /*00a0*/  IADD3 R6, P1, PT, R1, UR4, RZ ;  /* 0x0000000401067c10 */ /* 0x008fca000ff3e0ff */
[----:B0-----:R-:W-:Y:S02]  /*00b0*/  IMAD.X R7, RZ, RZ, UR5, P1 ;  /* 0x00000005ff077e24 */ /* 0x001fe400088e06ff */
[----:B-1----:R-:W-:-:S05]  /*00c0*/  IMAD R2, R2, UR6, R3 ;  /* 0x0000000602027c24 */ /* 0x002fca000f8e0203 */
[----:B--2---:R-:W-:-:S13]  /*00d0*/  ISETP.GE.AND P0, PT, R2, R5, PT ;  /* 0x000000050200720c */ /* 0x004fda0003f06270 */
[----:B------:R-:W-:Y:S05]  /*00e0*/  @P0 BRA `(.L_x_0) ;  /* 0x0000000000500947 */ /* 0x000fea0003800000 */
[----:B------:R-:W-:Y:S01]  /*00f0*/  MOV R3, R2 ;  /* 0x0000000200037202 */ /* 0x000fe20000000f00 */
[----:B------:R-:W0:Y:S01]  /*0100*/  LDCU.64 UR4, c[0x4][0x8] ;  /* 0x01000100ff0477ac */ /* 0x000e220008000a00 */
[----:B------:R-:W-:-:S03]  /*0110*/  MOV R0, 0x0 ;  /* 0x0000000000007802 */ /* 0x000fc60000000f00 */
[----:B------:R1:W-:Y:S01]  /*0120*/  STL.64 [R1], R2 ;  /* 0x0000000201007387 */ /* 0x0003e20000100a00 */
[----:B------:R1:W2:Y:S01]  /*0130*/  LDC.64 R8, c[0x4][R0] ;  /* 0x0100000000087b82 */ /* 0x0002a20000000a00 */
[----:B0-----:R-:W-:Y:S01]  /*0140*/  IMAD.U32 R4, RZ, RZ, UR4 ;  /* 0x00000004ff047e24 */ /* 0x001fe2000f8e00ff */
[----:B-1----:R-:W-:-:S07]  /*0150*/  MOV R5, UR5 ;  /* 0x0000000500057c02 */ /* 0x002fce0008000f00 */
[----:B------:R-:W-:-:S07]  /*0160*/  LEPC R20, `(.L_x_1) ;  /* 0x000000001014794e */ /* 0x000fce0000000000 */
[----:B--2---:R-:W-:Y:S05]  /*0170*/  CALL.ABS.NOINC R8 ;  /* 0x0000000008007343 */ /* 0x004fea0003c00000 */
.L_x_1:
[----:B------:R-:W0:Y:S08]  /*0180*/  LDC.64 R4, c[0x0][0x380] ;  /* 0x0000e000ff047b82 */ /* 0x000e300000000a00 */
[----:B------:R-:W1:Y:S08]  /*0190*/  LDC.64 R6, c[0x0][0x388] ;  /* 0x0000e200ff067b82 */ /* 0x000e700000000a00 */
[----:B------:R-:W2:Y:S01]  /*01a0*/  LDC.64 R8, c[0x0][0x390] ;  /* 0x0000e400ff087b82 */ /* 0x000ea20000000a00 */
[----:B0-----:R-:W-:-:S06]  /*01b0*/  IMAD.WIDE R4, R2, 0x4, R4 ;  /* 0x0000000402047825 */ /* 0x001fcc00078e0204 */
[----:B------:R-:W3:Y:S01]  /*01c0*/  LDG.E R4, desc[UR36][R4.64] ;  /* 0x0000002404047981 */ /* 0x000ee2000c1e1900 */
[----:B-1----:R-:W-:-:S06]  /*01d0*/  IMAD.WIDE R6, R2, 0x4, R6 ;  /* 0x0000000402067825 */ /* 0x002fcc00078e0206 */
[----:B------:R-:W3:Y:S01]  /*01e0*/  LDG.E R7, desc[UR36][R6.64] ;  /* 0x0000002406077981 */ /* 0x000ee2000c1e1900 */
[----:B--2---:R-:W-:-:S04]  /*01f0*/  IMAD.WIDE R2, R2, 0x4, R8 ;  /* 0x0000000402027825 */ /* 0x004fc800078e0208 */
[----:B---3--:R-:W-:-:S05]  /*0200*/  IMAD.IADD R9, R4, 0x1, R7 ;  /* 0x0000000104097824 */ /* 0x008fca00078e0207 */
[----:B------:R-:W-:Y:S01]  /*0210*/  STG.E desc[UR36][R2.64], R9 ;  /* 0x0000000902007986 */ /* 0x000fe2000c101924 */
[----:B------:R-:W-:Y:S05]  /*0220*/  EXIT ;  /* 0x000000000000794d */ /* 0x000fea0003800000 */
.L_x_0:
[----:B------:R-:W-:Y:S01]  /*0230*/  MOV R0, 0x0 ;  /* 0x0000000000007802 */ /* 0x000fe20000000f00 */
[----:B------:R0:W-:Y:S01]  /*0240*/  STL [R1], R2 ;  /* 0x0000000201007387 */ /* 0x0001e20000100800 */
[----:B------:R-:W1:Y:S02]  /*0250*/  LDCU.64 UR4, c[0x4][0x10] ;  /* 0x01000200ff0477ac */ /* 0x000e640008000a00 */
[----:B------:R0:W2:Y:S01]  /*0260*/  LDC.64 R8, c[0x4][R0] ;  /* 0x0100000000087b82 */ /* 0x0000a20000000a00 */
[----:B-1----:R-:W-:Y:S01]  /*0270*/  MOV R4, UR4 ;  /* 0x0000000400047c02 */ /* 0x002fe20008000f00 */
[----:B0-----:R-:W-:-:S07]  /*0280*/  IMAD.U32 R5, RZ, RZ, UR5 ;  /* 0x00000005ff057e24 */ /* 0x001fce000f8e00ff */
[----:B------:R-:W-:-:S07]  /*0290*/  LEPC R20, `(.L_x_2) ;  /* 0x000000001014794e */ /* 0x000fce0000000000 */
[----:B--2---:R-:W-:Y:S05]  /*02a0*/  CALL.ABS.NOINC R8 ;  /* 0x0000000008007343 */ /* 0x004fea0003c00000 */
.L_x_2:
[----:B------:R-:W-:Y:S05]  /*02b0*/  EXIT ;  /* 0x000000000000794d */ /* 0x000fea0003800000 */
.L_x_3:
[----:B------:R-:W-:-:S00]  /*02c0*/  BRA `(.L_x_3) ;  /* 0xfffffffc00fc7947 */ /* 0x000fc0000383ffff */
[----:B------:R-:W-:-:S00]  /*02d0*/  NOP ;  /* 0x0000000000007918 */ /* 0x000fc00000000000 */
        /* <DEDUP_REMOVED lines=10> */
.L_x_4:


//--------------------- .nv.global.init           --------------------------
	.section	.nv.global.init,"aw",@progbits
.nv.global.init:
	.type		$str$1,@object
	.size		$str$1,($str - $str$1)
$str$1:
        /*0000*/ 	.byte	0x49, 0x20, 0x61, 0x6d, 0x20, 0x74, 0x68, 0x72, 0x65, 0x61, 0x64, 0x20, 0x23, 0x25, 0x64, 0x2e
        /*0010*/ 	.byte	0x20, 0x61, 0x6e, 0x64, 0x20, 0x64, 0x6f, 0x69, 0x6e, 0x67, 0x20, 0x6e, 0x6f, 0x74, 0x68, 0x69
        /*0020*/ 	.byte	0x6e, 0x67, 0x2e, 0x0a, 0x00
	.type		$str,@object
	.size		$str,(.L_0 - $str)
$str:
        /*0025*/ 	.byte	0x49, 0x20, 0x61, 0x6d, 0x20, 0x74, 0x68, 0x72, 0x65, 0x61, 0x64, 0x20, 0x23, 0x25, 0x64, 0x2e
        /*0035*/ 	.byte	0x20, 0x61, 0x6e, 0x64, 0x20, 0x61, 0x62, 0x6f, 0x75, 0x74, 0x20, 0x74, 0x6f, 0x20, 0x63, 0x6f
        /*0045*/ 	.byte	0x6d, 0x70, 0x75, 0x74, 0x65, 0x20, 0x63, 0x5b, 0x25, 0x64, 0x5d, 0x2e, 0x0a, 0x00
.L_0:


//--------------------- .nv.shared.reserved.0     --------------------------
	.section	.nv.shared.reserved.0,"aw",@nobits
	.weak		__nv_reservedSMEM_offset_0_alias
	.size		__nv_reservedSMEM_offset_0_alias, 0, 64
	.other		__nv_reservedSMEM_offset_0_alias,@"STO_CUDA_RESERVED_SHARED STV_DEFAULT"
__nv_reservedSMEM_offset_0_alias:
	.zero		0
	.zero		64


//--------------------- .nv.constant0._Z19parallel_vector_addPiS_S_S_ --------------------------
	.section	.nv.constant0._Z19parallel_vector_addPiS_S_S_,"a",@progbits
	.sectionflags	@""
	.align	4
.nv.constant0._Z19parallel_vector_addPiS_S_S_:
	.zero		928


//--------------------- SYMBOLS --------------------------

	.type		.nv.reservedSmem.offset0,@object
	.size		.nv.reservedSmem.offset0,0x4
	.type		vprintf,@function
